//
// Generated by NVIDIA NVVM Compiler
//
// Compiler Build ID: CL-36424714
// Cuda compilation tools, release 13.0, V13.0.88
// Based on NVVM 20.0.0
//

.version 9.0
.target sm_100
.address_size 64

	// .globl	_Z15convolutionFullPfS_i
.const .align 4 .b8 kernel[8188];
.extern .shared .align 16 .b8 cache[];

.visible .entry _Z15convolutionFullPfS_i(
	.param .u64 .ptr .align 1 _Z15convolutionFullPfS_i_param_0,
	.param .u64 .ptr .align 1 _Z15convolutionFullPfS_i_param_1,
	.param .u32 _Z15convolutionFullPfS_i_param_2
)
{
	.reg .pred 	%p<6>;
	.reg .b32 	%r<26>;
	.reg .b32 	%f<20>;
	.reg .b64 	%rd<14>;

	ld.param.u64 	%rd4, [_Z15convolutionFullPfS_i_param_0];
	ld.param.u64 	%rd5, [_Z15convolutionFullPfS_i_param_1];
	ld.param.u32 	%r14, [_Z15convolutionFullPfS_i_param_2];
	mov.u32 	%r15, %ctaid.x;
	mov.u32 	%r1, %ntid.x;
	mul.lo.s32 	%r2, %r15, %r1;
	mov.u32 	%r3, %tid.x;
	setp.ge.s32 	%p1, %r3, %r14;
	@%p1 bra 	$L__BB0_5;
	add.s32 	%r4, %r2, -1023;
	cvta.to.global.u64 	%rd1, %rd4;
	mov.u32 	%r23, %r3;
$L__BB0_2:
	add.s32 	%r6, %r4, %r23;
	setp.gt.u32 	%p2, %r6, 999998;
	mov.f32 	%f18, 0f00000000;
	@%p2 bra 	$L__BB0_4;
	mul.wide.u32 	%rd6, %r6, 4;
	add.s64 	%rd7, %rd1, %rd6;
	ld.global.f32 	%f18, [%rd7];
$L__BB0_4:
	shl.b32 	%r16, %r23, 2;
	mov.u32 	%r17, cache;
	add.s32 	%r18, %r17, %r16;
	st.shared.f32 	[%r18], %f18;
	add.s32 	%r23, %r23, %r1;
	setp.lt.s32 	%p3, %r23, %r14;
	@%p3 bra 	$L__BB0_2;
$L__BB0_5:
	bar.sync 	0;
	add.s32 	%r8, %r2, %r3;
	setp.gt.s32 	%p4, %r8, 999998;
	@%p4 bra 	$L__BB0_10;
	shl.b32 	%r20, %r3, 2;
	mov.u32 	%r21, cache;
	add.s32 	%r22, %r20, %r21;
	add.s32 	%r24, %r22, 8;
	mov.u64 	%rd9, kernel;
	add.s64 	%rd13, %rd9, 8;
	mov.f32 	%f19, 0f00000000;
	mov.b32 	%r25, 8;
$L__BB0_7:
	ld.const.f32 	%f8, [%rd13+-8];
	ld.shared.f32 	%f9, [%r24+-8];
	fma.rn.f32 	%f10, %f8, %f9, %f19;
	ld.const.f32 	%f11, [%rd13+-4];
	ld.shared.f32 	%f12, [%r24+-4];
	fma.rn.f32 	%f13, %f11, %f12, %f10;
	ld.const.f32 	%f14, [%rd13];
	ld.shared.f32 	%f15, [%r24];
	fma.rn.f32 	%f4, %f14, %f15, %f13;
	setp.eq.s32 	%p5, %r25, 8184;
	@%p5 bra 	$L__BB0_9;
	ld.const.f32 	%f16, [%rd13+4];
	ld.shared.f32 	%f17, [%r24+4];
	fma.rn.f32 	%f19, %f16, %f17, %f4;
	add.s32 	%r25, %r25, 16;
	add.s64 	%rd13, %rd13, 16;
	add.s32 	%r24, %r24, 16;
	bra.uni 	$L__BB0_7;
$L__BB0_9:
	cvta.to.global.u64 	%rd10, %rd5;
	mul.wide.s32 	%rd11, %r8, 4;
	add.s64 	%rd12, %rd10, %rd11;
	st.global.f32 	[%rd12], %f4;
$L__BB0_10:
	ret;

}


// ===== COMPILED SASS (sm_100) =====

	.target	sm_100

	.elftype	@"ET_EXEC"


//--------------------- .note.nv.tkinfo           --------------------------
	.section	.note.nv.tkinfo,"",@"SHT_NOTE"
	.sectionflags	@"SHF_NOTE_NV_TKINFO"
	.tkinfo
        /*0018*/ 	.word	0x00000002
        /*0030*/ 	.string	""
        /*0030*/ 	.string	"ptxas"
        /*0030*/ 	.string	"Cuda compilation tools, release 13.0, V13.0.88"
        /*0030*/ 	.string	"Build cuda_13.0.r13.0/compiler.36424714_0"
        /*0030*/ 	.string	"-arch sm_100 -m 64 "



//--------------------- .note.nv.cuinfo           --------------------------
	.section	.note.nv.cuinfo,"",@"SHT_NOTE"
	.sectionflags	@"SHF_NOTE_NV_CUINFO"
        /*0018*/ 	.short	0x0002
        /*001a*/ 	.short	0x0064
        /*001c*/ 	.short	0x0082
	.zero		2


//--------------------- .nv.info                  --------------------------
	.section	.nv.info,"",@"SHT_CUDA_INFO"
	.align	4


	//----- nvinfo : EIATTR_REGCOUNT
	.align		4
        /*0000*/ 	.byte	0x04, 0x2f
        /*0002*/ 	.short	(.L_2 - .L_1)
	.align		4
.L_1:
        /*0004*/ 	.word	index@(_Z15convolutionFullPfS_i)
        /*0008*/ 	.word	0x00000015


	//----- nvinfo : EIATTR_FRAME_SIZE
	.align		4
.L_2:
        /*000c*/ 	.byte	0x04, 0x11
        /*000e*/ 	.short	(.L_4 - .L_3)
	.align		4
.L_3:
        /*0010*/ 	.word	index@(_Z15convolutionFullPfS_i)
        /*0014*/ 	.word	0x00000000


	//----- nvinfo : EIATTR_MIN_STACK_SIZE
	.align		4
.L_4:
        /*0018*/ 	.byte	0x04, 0x12
        /*001a*/ 	.short	(.L_6 - .L_5)
	.align		4
.L_5:
        /*001c*/ 	.word	index@(_Z15convolutionFullPfS_i)
        /*0020*/ 	.word	0x00000000
.L_6:


//--------------------- .nv.compat                --------------------------
	.section	.nv.compat,"",@"SHT_CUDA_COMPAT_INFO"
	.align	4
        /*0000*/ 	.byte	0x02, 0x09, 0x00, 0x00, 0x02, 0x02, 0x01, 0x00, 0x02, 0x05, 0x05, 0x00, 0x03, 0x07, 0x01, 0x01
        /*0010*/ 	.byte	0x02, 0x03, 0x00, 0x00, 0x02, 0x06, 0x01, 0x00, 0x04, 0x0b, 0x08, 0x00, 0x09, 0x00, 0x00, 0x00
        /*0020*/ 	.byte	0x00, 0x00, 0x00, 0x00


//--------------------- .nv.info._Z15convolutionFullPfS_i --------------------------
	.section	.nv.info._Z15convolutionFullPfS_i,"",@"SHT_CUDA_INFO"
	.sectionflags	@""
	.align	4


	//----- nvinfo : EIATTR_CUDA_API_VERSION
	.align		4
        /*0000*/ 	.byte	0x04, 0x37
        /*0002*/ 	.short	(.L_8 - .L_7)
.L_7:
        /*0004*/ 	.word	0x00000082


	//----- nvinfo : EIATTR_KPARAM_INFO
	.align		4
.L_8:
        /*0008*/ 	.byte	0x04, 0x17
        /*000a*/ 	.short	(.L_10 - .L_9)
.L_9:
        /*000c*/ 	.word	0x00000000
        /*0010*/ 	.short	0x0002
        /*0012*/ 	.short	0x0010
        /*0014*/ 	.byte	0x00, 0xf0, 0x11, 0x00


	//----- nvinfo : EIATTR_KPARAM_INFO
	.align		4
.L_10:
        /*0018*/ 	.byte	0x04, 0x17
        /*001a*/ 	.short	(.L_12 - .L_11)
.L_11:
        /*001c*/ 	.word	0x00000000
        /*0020*/ 	.short	0x0001
        /*0022*/ 	.short	0x0008
        /*0024*/ 	.byte	0x00, 0xf5, 0x21, 0x00


	//----- nvinfo : EIATTR_KPARAM_INFO
	.align		4
.L_12:
        /*0028*/ 	.byte	0x04, 0x17
        /*002a*/ 	.short	(.L_14 - .L_13)
.L_13:
        /*002c*/ 	.word	0x00000000
        /*0030*/ 	.short	0x0000
        /*0032*/ 	.short	0x0000
        /*0034*/ 	.byte	0x00, 0xf5, 0x21, 0x00


	//----- nvinfo : EIATTR_SPARSE_MMA_MASK
	.align		4
.L_14:
        /*0038*/ 	.byte	0x03, 0x50
        /*003a*/ 	.short	0x0000


	//----- nvinfo : EIATTR_MAXREG_COUNT
	.align		4
        /*003c*/ 	.byte	0x03, 0x1b
        /*003e*/ 	.short	0x00ff


	//----- nvinfo : EIATTR_NUM_BARRIERS
	.align		4
        /*0040*/ 	.byte	0x02, 0x4c
        /*0042*/ 	.byte	0x01
	.zero		1


	//----- nvinfo : EIATTR_MERCURY_ISA_VERSION
	.align		4
        /*0044*/ 	.byte	0x03, 0x5f
        /*0046*/ 	.short	0x0101


	//----- nvinfo : EIATTR_VRC_CTA_INIT_COUNT
	.align		4
        /*0048*/ 	.byte	0x02, 0x4a
	.zero		1
	.zero		1


	//----- nvinfo : EIATTR_EXIT_INSTR_OFFSETS
	.align		4
        /*004c*/ 	.byte	0x04, 0x1c
        /*004e*/ 	.short	(.L_16 - .L_15)


	//   ....[0]....
.L_15:
        /*0050*/ 	.word	0x000001f0


	//   ....[1]....
        /*0054*/ 	.word	0x00000d80


	//----- nvinfo : EIATTR_CRS_STACK_SIZE
	.align		4
.L_16:
        /*0058*/ 	.byte	0x04, 0x1e
        /*005a*/ 	.short	(.L_18 - .L_17)
.L_17:
        /*005c*/ 	.word	0x00000000


	//----- nvinfo : EIATTR_CBANK_PARAM_SIZE
	.align		4
.L_18:
        /*0060*/ 	.byte	0x03, 0x19
        /*0062*/ 	.short	0x0014


	//----- nvinfo : EIATTR_PARAM_CBANK
	.align		4
        /*0064*/ 	.byte	0x04, 0x0a
        /*0066*/ 	.short	(.L_20 - .L_19)
	.align		4
.L_19:
        /*0068*/ 	.word	index@(.nv.constant0._Z15convolutionFullPfS_i)
        /*006c*/ 	.short	0x0380
        /*006e*/ 	.short	0x0014


	//----- nvinfo : EIATTR_SW_WAR
	.align		4
.L_20:
        /*0070*/ 	.byte	0x04, 0x36
        /*0072*/ 	.short	(.L_22 - .L_21)
.L_21:
        /*0074*/ 	.word	0x00000008
.L_22:


//--------------------- .nv.callgraph             --------------------------
	.section	.nv.callgraph,"",@"SHT_CUDA_CALLGRAPH"
	.align	4
	.sectionentsize	8
	.align		4
        /*0000*/ 	.word	0x00000000
	.align		4
        /*0004*/ 	.word	0xffffffff
	.align		4
        /*0008*/ 	.word	0x00000000
	.align		4
        /*000c*/ 	.word	0xfffffffe
	.align		4
        /*0010*/ 	.word	0x00000000
	.align		4
        /*0014*/ 	.word	0xfffffffd
	.align		4
        /*0018*/ 	.word	0x00000000
	.align		4
        /*001c*/ 	.word	0xfffffffc


//--------------------- .nv.constant3             --------------------------
	.section	.nv.constant3,"a",@progbits
	.align	4
.nv.constant3:
	.type		kernel,@object
	.size		kernel,(.L_0 - kernel)
kernel:
	.zero		8188
.L_0:


//--------------------- .text._Z15convolutionFullPfS_i --------------------------
	.section	.text._Z15convolutionFullPfS_i,"ax",@progbits
	.align	128
        .global         _Z15convolutionFullPfS_i
        .type           _Z15convolutionFullPfS_i,@function
        .size           _Z15convolutionFullPfS_i,(.L_x_5 - _Z15convolutionFullPfS_i)
        .other          _Z15convolutionFullPfS_i,@"STO_CUDA_ENTRY STV_DEFAULT"
_Z15convolutionFullPfS_i:
.text._Z15convolutionFullPfS_i:
[----:B------:R-:W-:Y:S01]  /*0000*/  LDC R1, c[0x0][0x37c] ;  /* 0x0000df00ff017b82 */ /* 0x000fe20000000800 */
[----:B------:R-:W0:Y:S07]  /*0010*/  S2R R9, SR_TID.X ;  /* 0x0000000000097919 */ /* 0x000e2e0000002100 */
[----:B------:R-:W1:Y:S01]  /*0020*/  S2UR UR4, SR_CTAID.X ;  /* 0x00000000000479c3 */ /* 0x000e620000002500 */
[----:B------:R-:W0:Y:S01]  /*0030*/  LDCU UR5, c[0x0][0x390] ;  /* 0x00007200ff0577ac */ /* 0x000e220008000800 */
[----:B------:R-:W-:Y:S01]  /*0040*/  BSSY.RECONVERGENT B0, `(.L_x_0) ;  /* 0x0000019000007945 */ /* 0x000fe20003800200 */
[----:B------:R-:W2:Y:S05]  /*0050*/  LDCU.64 UR6, c[0x0][0x358] ;  /* 0x00006b00ff0677ac */ /* 0x000eaa0008000a00 */
[----:B------:R-:W1:Y:S01]  /*0060*/  LDC R10, c[0x0][0x360] ;  /* 0x0000d800ff0a7b82 */ /* 0x000e620000000800 */
[----:B0-----:R-:W-:Y:S01]  /*0070*/  ISETP.GE.AND P1, PT, R9, UR5, PT ;  /* 0x0000000509007c0c */ /* 0x001fe2000bf26270 */
[----:B-1----:R-:W-:Y:S01]  /*0080*/  IMAD R0, R10, UR4, RZ ;  /* 0x000000040a007c24 */ /* 0x002fe2000f8e02ff */
[----:B------:R-:W0:Y:S04]  /*0090*/  LDCU UR4, c[0x0][0x390] ;  /* 0x00007200ff0477ac */ /* 0x000e280008000800 */
[----:B------:R-:W-:-:S04]  /*00a0*/  IADD3 R2, PT, PT, R0, R9, RZ ;  /* 0x0000000900027210 */ /* 0x000fc80007ffe0ff */
[----:B------:R-:W-:-:S03]  /*00b0*/  ISETP.GT.AND P0, PT, R2, 0xf423e, PT ;  /* 0x000f423e0200780c */ /* 0x000fc60003f04270 */
[----:B--2---:R-:W-:Y:S10]  /*00c0*/  @P1 BRA `(.L_x_1) ;  /* 0x0000000000401947 */ /* 0x004ff40003800000 */
[----:B------:R-:W1:Y:S01]  /*00d0*/  S2R R5, SR_CgaCtaId ;  /* 0x0000000000057919 */ /* 0x000e620000008800 */
[----:B------:R-:W-:Y:S02]  /*00e0*/  MOV R4, 0x400 ;  /* 0x0000040000047802 */ /* 0x000fe40000000f00 */
[----:B------:R-:W-:Y:S02]  /*00f0*/  IADD3 R0, PT, PT, R0, -0x3ff, RZ ;  /* 0xfffffc0100007810 */ /* 0x000fe40007ffe0ff */
[----:B------:R-:W-:Y:S02]  /*0100*/  MOV R3, R9 ;  /* 0x0000000900037202 */ /* 0x000fe40000000f00 */
[----:B-1----:R-:W-:-:S07]  /*0110*/  LEA R8, R5, R4, 0x18 ;  /* 0x0000000405087211 */ /* 0x002fce00078ec0ff */
.L_x_2:
[----:B-1----:R-:W-:Y:S01]  /*0120*/  IADD3 R7, PT, PT, R0, R3, RZ ;  /* 0x0000000300077210 */ /* 0x002fe20007ffe0ff */
[----:B------:R-:W-:-:S03]  /*0130*/  HFMA2 R6, -RZ, RZ, 0, 0 ;  /* 0x00000000ff067431 */ /* 0x000fc600000001ff */
[----:B------:R-:W-:-:S13]  /*0140*/  ISETP.GT.U32.AND P1, PT, R7, 0xf423e, PT ;  /* 0x000f423e0700780c */ /* 0x000fda0003f24070 */
[----:B------:R-:W1:Y:S02]  /*0150*/  @!P1 LDC.64 R4, c[0x0][0x380] ;  /* 0x0000e000ff049b82 */ /* 0x000e640000000a00 */
[----:B-1----:R-:W-:-:S05]  /*0160*/  @!P1 IMAD.WIDE.U32 R4, R7, 0x4, R4 ;  /* 0x0000000407049825 */ /* 0x002fca00078e0004 */
[----:B------:R-:W2:Y:S01]  /*0170*/  @!P1 LDG.E R6, desc[UR6][R4.64] ;  /* 0x0000000604069981 */ /* 0x000ea2000c1e1900 */
[----:B------:R-:W-:Y:S02]  /*0180*/  LEA R7, R3, R8, 0x2 ;  /* 0x0000000803077211 */ /* 0x000fe400078e10ff */
[----:B------:R-:W-:-:S04]  /*0190*/  IADD3 R3, PT, PT, R10, R3, RZ ;  /* 0x000000030a037210 */ /* 0x000fc80007ffe0ff */
[----:B0-----:R-:W-:Y:S01]  /*01a0*/  ISETP.GE.AND P1, PT, R3, UR4, PT ;  /* 0x0000000403007c0c */ /* 0x001fe2000bf26270 */
[----:B--2---:R1:W-:-:S12]  /*01b0*/  STS [R7], R6 ;  /* 0x0000000607007388 */ /* 0x0043d80000000800 */
[----:B------:R-:W-:Y:S05]  /*01c0*/  @!P1 BRA `(.L_x_2) ;  /* 0xfffffffc00d49947 */ /* 0x000fea000383ffff */
.L_x_1:
[----:B0-----:R-:W-:Y:S05]  /*01d0*/  BSYNC.RECONVERGENT B0 ;  /* 0x0000000000007941 */ /* 0x001fea0003800200 */
.L_x_0:
[----:B------:R-:W-:Y:S06]  /*01e0*/  BAR.SYNC.DEFER_BLOCKING 0x0 ;  /* 0x0000000000007b1d */ /* 0x000fec0000010000 */
[----:B------:R-:W-:Y:S05]  /*01f0*/  @P0 EXIT ;  /* 0x000000000000094d */ /* 0x000fea0003800000 */
[----:B------:R-:W0:Y:S01]  /*0200*/  S2UR UR5, SR_CgaCtaId ;  /* 0x00000000000579c3 */ /* 0x000e220000008800 */
[----:B------:R-:W-:Y:S01]  /*0210*/  UMOV UR4, 0x400 ;  /* 0x0000040000047882 */ /* 0x000fe20000000000 */
[----:B------:R-:W2:Y:S01]  /*0220*/  LDCU.128 UR8, c[0x3][URZ] ;  /* 0x00c00000ff0877ac */ /* 0x000ea20008000c00 */
[----:B0-----:R-:W-:-:S06]  /*0230*/  ULEA UR4, UR5, UR4, 0x18 ;  /* 0x0000000405047291 */ /* 0x001fcc000f8ec0ff */
[----:B------:R-:W-:-:S05]  /*0240*/  LEA R3, R9, UR4, 0x2 ;  /* 0x0000000409037c11 */ /* 0x000fca000f8e10ff */
[----:B------:R-:W2:Y:S01]  /*0250*/  LDS R0, [R3] ;  /* 0x0000000003007984 */ /* 0x000ea20000000800 */
[----:B------:R-:W0:Y:S03]  /*0260*/  LDCU.64 UR4, c[0x3][0x10] ;  /* 0x00c00200ff0477ac */ /* 0x000e260008000a00 */
[----:B------:R-:W3:Y:S04]  /*0270*/  LDS R5, [R3+0x4] ;  /* 0x0000040003057984 */ /* 0x000ee80000000800 */
[----:B-1----:R-:W1:Y:S04]  /*0280*/  LDS R7, [R3+0x8] ;  /* 0x0000080003077984 */ /* 0x002e680000000800 */
[----:B------:R-:W4:Y:S04]  /*0290*/  LDS R9, [R3+0xc] ;  /* 0x00000c0003097984 */ /* 0x000f280000000800 */
[----:B------:R-:W0:Y:S04]  /*02a0*/  LDS R11, [R3+0x10] ;  /* 0x00001000030b7984 */ /* 0x000e280000000800 */
[----:B------:R-:W5:Y:S04]  /*02b0*/  LDS R13, [R3+0x14] ;  /* 0x00001400030d7984 */ /* 0x000f680000000800 */
[----:B------:R-:W5:Y:S01]  /*02c0*/  LDS R4, [R3+0x18] ;  /* 0x0000180003047984 */ /* 0x000f620000000800 */
[----:B--2---:R-:W-:Y:S01]  /*02d0*/  FFMA R0, R0, UR8, RZ ;  /* 0x0000000800007c23 */ /* 0x004fe200080000ff */
[----:B------:R-:W2:Y:S03]  /*02e0*/  LDCU UR8, c[0x3][0x18] ;  /* 0x00c00300ff0877ac */ /* 0x000ea60008000800 */
[----:B---3--:R-:W-:-:S04]  /*02f0*/  FFMA R0, R5, UR9, R0 ;  /* 0x0000000905007c23 */ /* 0x008fc80008000000 */
[----:B-1----:R-:W-:-:S04]  /*0300*/  FFMA R0, R7, UR10, R0 ;  /* 0x0000000a07007c23 */ /* 0x002fc80008000000 */
[----:B----4-:R-:W-:-:S04]  /*0310*/  FFMA R0, R9, UR11, R0 ;  /* 0x0000000b09007c23 */ /* 0x010fc80008000000 */
[----:B0-----:R-:W-:Y:S01]  /*0320*/  FFMA R0, R11, UR4, R0 ;  /* 0x000000040b007c23 */ /* 0x001fe20008000000 */
[----:B------:R-:W-:-:S03]  /*0330*/  UMOV UR4, 0x18 ;  /* 0x0000001800047882 */ /* 0x000fc60000000000 */
[----:B-----5:R-:W-:Y:S01]  /*0340*/  FFMA R13, R13, UR5, R0 ;  /* 0x000000050d0d7c23 */ /* 0x020fe20008000000 */
[----:B------:R-:W-:Y:S01]  /*0350*/  IADD3 R0, PT, PT, R3, 0x18, RZ ;  /* 0x0000001803007810 */ /* 0x000fe20007ffe0ff */
[----:B------:R-:W-:Y:S02]  /*0360*/  UMOV UR5, 0x18 ;  /* 0x0000001800057882 */ /* 0x000fe40000000000 */
[----:B--2---:R-:W-:-:S07]  /*0370*/  FFMA R7, R4, UR8, R13 ;  /* 0x0000000804077c23 */ /* 0x004fce000800000d */
.L_x_3:
[----:B------:R-:W0:Y:S01]  /*0380*/  LDS R4, [R0+0x4] ;  /* 0x0000040000047984 */ /* 0x000e220000000800 */
[----:B------:R-:W0:Y:S03]  /*0390*/  LDCU UR8, c[0x3][UR4+0x4] ;  /* 0x00c00080040877ac */ /* 0x000e260008000800 */
[----:B------:R-:W1:Y:S01]  /*03a0*/  LDS R6, [R0+0x8] ;  /* 0x0000080000067984 */ /* 0x000e620000000800 */
[----:B------:R-:W1:Y:S03]  /*03b0*/  LDCU.64 UR10, c[0x3][UR4+0x8] ;  /* 0x00c00100040a77ac */ /* 0x000e660008000a00 */
[----:B------:R-:W2:Y:S01]  /*03c0*/  LDS R9, [R0+0xc] ;  /* 0x00000c0000097984 */ /* 0x000ea20000000800 */
[----:B------:R-:W3:Y:S03]  /*03d0*/  LDCU.64 UR12, c[0x3][UR4+0x10] ;  /* 0x00c00200040c77ac */ /* 0x000ee60008000a00 */
[----:B------:R-:W3:Y:S01]  /*03e0*/  LDS R8, [R0+0x10] ;  /* 0x0000100000087984 */ /* 0x000ee20000000800 */
[----:B------:R-:W4:Y:S03]  /*03f0*/  LDCU.64 UR14, c[0x3][UR4+0xd8] ;  /* 0x00c01b00040e77ac */ /* 0x000f260008000a00 */
[----:B------:R-:W5:Y:S01]  /*0400*/  LDS R11, [R0+0x14] ;  /* 0x00001400000b7984 */ /* 0x000f620000000800 */
[----:B------:R-:W4:Y:S03]  /*0410*/  LDCU.64 UR16, c[0x3][UR4+0xe0] ;  /* 0x00c01c00041077ac */ /* 0x000f260008000a00 */
[----:B------:R-:W4:Y:S01]  /*0420*/  LDS R10, [R0+0x18] ;  /* 0x00001800000a7984 */ /* 0x000f220000000800 */
[----:B------:R-:W-:-:S03]  /*0430*/  UIADD3 UR5, UPT, UPT, UR5, 0xf0, URZ ;  /* 0x000000f005057890 */ /* 0x000fc6000fffe0ff */
[----:B------:R-:W4:Y:S01]  /*0440*/  LDS R13, [R0+0x1c] ;  /* 0x00001c00000d7984 */ /* 0x000f220000000800 */
[----:B------:R-:W-:-:S03]  /*0450*/  UISETP.NE.AND UP0, UPT, UR5, 0x1ff8, UPT ;  /* 0x00001ff80500788c */ /* 0x000fc6000bf05270 */
[----:B------:R-:W4:Y:S04]  /*0460*/  LDS R12, [R0+0x20] ;  /* 0x00002000000c7984 */ /* 0x000f280000000800 */
[----:B------:R-:W4:Y:S04]  /*0470*/  LDS R15, [R0+0x24] ;  /* 0x00002400000f7984 */ /* 0x000f280000000800 */
[----:B------:R-:W4:Y:S01]  /*0480*/  LDS R3, [R0+0x28] ;  /* 0x0000280000037984 */ /* 0x000f220000000800 */
[----:B0-----:R-:W-:Y:S01]  /*0490*/  FFMA R7, R4, UR8, R7 ;  /* 0x0000000804077c23 */ /* 0x001fe20008000007 */
[----:B------:R-:W4:Y:S02]  /*04a0*/  LDCU.64 UR8, c[0x3][UR4+0x18] ;  /* 0x00c00300040877ac */ /* 0x000f240008000a00 */
[----:B------:R-:W0:Y:S01]  /*04b0*/  LDS R4, [R0+0x2c] ;  /* 0x00002c0000047984 */ /* 0x000e220000000800 */
[----:B-1----:R-:W-:-:S03]  /*04c0*/  FFMA R6, R6, UR10, R7 ;  /* 0x0000000a06067c23 */ /* 0x002fc60008000007 */
[----:B------:R-:W1:Y:S01]  /*04d0*/  LDS R5, [R0+0x30] ;  /* 0x0000300000057984 */ /* 0x000e620000000800 */
[----:B--2---:R-:W-:Y:S01]  /*04e0*/  FFMA R9, R9, UR11, R6 ;  /* 0x0000000b09097c23 */ /* 0x004fe20008000006 */
[----:B------:R-:W2:Y:S02]  /*04f0*/  LDCU.64 UR10, c[0x3][UR4+0x20] ;  /* 0x00c00400040a77ac */ /* 0x000ea40008000a00 */
[----:B------:R-:W1:Y:S01]  /*0500*/  LDS R6, [R0+0x34] ;  /* 0x0000340000067984 */ /* 0x000e620000000800 */
[----:B---3--:R-:W-:-:S03]  /*0510*/  FFMA R8, R8, UR12, R9 ;  /* 0x0000000c08087c23 */ /* 0x008fc60008000009 */
[----:B------:R-:W3:Y:S01]  /*0520*/  LDS R7, [R0+0x38] ;  /* 0x0000380000077984 */ /* 0x000ee20000000800 */
[----:B-----5:R-:W-:Y:S01]  /*0530*/  FFMA R11, R11, UR13, R8 ;  /* 0x0000000d0b0b7c23 */ /* 0x020fe20008000008 */
[----:B------:R-:W5:Y:S02]  /*0540*/  LDCU.64 UR12, c[0x3][UR4+0x28] ;  /* 0x00c00500040c77ac */ /* 0x000f640008000a00 */
[----:B------:R-:W3:Y:S01]  /*0550*/  LDS R8, [R0+0x3c] ;  /* 0x00003c0000087984 */ /* 0x000ee20000000800 */
[----:B----4-:R-:W-:-:S03]  /*0560*/  FFMA R10, R10, UR8, R11 ;  /* 0x000000080a0a7c23 */ /* 0x010fc6000800000b */
[----:B------:R-:W4:Y:S01]  /*0570*/  LDS R9, [R0+0x40] ;  /* 0x0000400000097984 */ /* 0x000f220000000800 */
[----:B------:R-:W-:Y:S01]  /*0580*/  FFMA R13, R13, UR9, R10 ;  /* 0x000000090d0d7c23 */ /* 0x000fe2000800000a */
[----:B------:R-:W1:Y:S02]  /*0590*/  LDCU.64 UR8, c[0x3][UR4+0x30] ;  /* 0x00c00600040877ac */ /* 0x000e640008000a00 */
[----:B------:R-:W4:Y:S01]  /*05a0*/  LDS R10, [R0+0x44] ;  /* 0x00004400000a7984 */ /* 0x000f220000000800 */
[----:B--2---:R-:W-:-:S03]  /*05b0*/  FFMA R12, R12, UR10, R13 ;  /* 0x0000000a0c0c7c23 */ /* 0x004fc6000800000d */
[----:B------:R-:W2:Y:S01]  /*05c0*/  LDS R11, [R0+0x48] ;  /* 0x00004800000b7984 */ /* 0x000ea20000000800 */
[----:B------:R-:W-:Y:S01]  /*05d0*/  FFMA R14, R15, UR11, R12 ;  /* 0x0000000b0f0e7c23 */ /* 0x000fe2000800000c */
[----:B------:R-:W3:Y:S02]  /*05e0*/  LDCU.64 UR10, c[0x3][UR4+0x38] ;  /* 0x00c00700040a77ac */ /* 0x000ee40008000a00 */
[----:B------:R-:W2:Y:S01]  /*05f0*/  LDS R12, [R0+0x4c] ;  /* 0x00004c00000c7984 */ /* 0x000ea20000000800 */
[----:B-----5:R-:W-:-:S03]  /*0600*/  FFMA R13, R3, UR12, R14 ;  /* 0x0000000c030d7c23 */ /* 0x020fc6000800000e */
[----:B------:R-:W5:Y:S01]  /*0610*/  LDS R3, [R0+0x50] ;  /* 0x0000500000037984 */ /* 0x000f620000000800 */
[----:B0-----:R-:W-:Y:S01]  /*0620*/  FFMA R14, R4, UR13, R13 ;  /* 0x0000000d040e7c23 */ /* 0x001fe2000800000d */
[----:B------:R-:W4:Y:S02]  /*0630*/  LDCU.64 UR12, c[0x3][UR4+0x40] ;  /* 0x00c00800040c77ac */ /* 0x000f240008000a00 */
[----:B------:R-:W0:Y:S01]  /*0640*/  LDS R4, [R0+0x54] ;  /* 0x0000540000047984 */ /* 0x000e220000000800 */
[----:B-1----:R-:W-:-:S03]  /*0650*/  FFMA R13, R5, UR8, R14 ;  /* 0x00000008050d7c23 */ /* 0x002fc6000800000e */
[----:B------:R-:W1:Y:S01]  /*0660*/  LDS R5, [R0+0x58] ;  /* 0x0000580000057984 */ /* 0x000e620000000800 */
[----:B------:R-:W-:Y:S01]  /*0670*/  FFMA R14, R6, UR9, R13 ;  /* 0x00000009060e7c23 */ /* 0x000fe2000800000d */
[----:B------:R-:W2:Y:S02]  /*0680*/  LDCU.64 UR8, c[0x3][UR4+0x48] ;  /* 0x00c00900040877ac */ /* 0x000ea40008000a00 */
[----:B------:R-:W1:Y:S01]  /*0690*/  LDS R6, [R0+0x5c] ;  /* 0x00005c0000067984 */ /* 0x000e620000000800 */
[----:B---3--:R-:W-:-:S03]  /*06a0*/  FFMA R13, R7, UR10, R14 ;  /* 0x0000000a070d7c23 */ /* 0x008fc6000800000e */
[----:B------:R-:W3:Y:S01]  /*06b0*/  LDS R7, [R0+0x60] ;  /* 0x0000600000077984 */ /* 0x000ee20000000800 */
[----:B------:R-:W-:Y:S01]  /*06c0*/  FFMA R14, R8, UR11, R13 ;  /* 0x0000000b080e7c23 */ /* 0x000fe2000800000d */
        /* <DEDUP_REMOVED lines=77> */
[----:B----4-:R-:W-:Y:S01]  /*0ba0*/  FFMA R8, R9, UR12, R8 ;  /* 0x0000000c09087c23 */ /* 0x010fe20008000008 */
[----:B------:R-:W-:Y:S02]  /*0bb0*/  MOV R9, R0 ;  /* 0x0000000000097202 */ /* 0x000fe40000000f00 */
[----:B------:R-:W4:Y:S01]  /*0bc0*/  LDS R18, [R0+0xe0] ;  /* 0x0000e00000127984 */ /* 0x000f220000000800 */
[----:B------:R-:W-:Y:S01]  /*0bd0*/  FFMA R13, R13, UR13, R8 ;  /* 0x0000000d0d0d7c23 */ /* 0x000fe20008000008 */
[----:B------:R-:W1:Y:S02]  /*0be0*/  LDCU.64 UR12, c[0x3][UR4+0xd0] ;  /* 0x00c01a00040c77ac */ /* 0x000e640008000a00 */
[----:B------:R5:W4:Y:S01]  /*0bf0*/  LDS R7, [R0+0xe4] ;  /* 0x0000e40000077984 */ /* 0x000b220000000800 */
[----:B--2---:R-:W-:-:S03]  /*0c00*/  FFMA R10, R10, UR8, R13 ;  /* 0x000000080a0a7c23 */ /* 0x004fc6000800000d */
[----:B------:R-:W2:Y:S01]  /*0c10*/  LDS R8, [R9+0xe8] ;  /* 0x0000e80009087984 */ /* 0x000ea20000000800 */
[----:B------:R-:W-:Y:S01]  /*0c20*/  FFMA R12, R11, UR9, R10 ;  /* 0x000000090b0c7c23 */ /* 0x000fe2000800000a */
[----:B------:R-:W2:Y:S02]  /*0c30*/  LDCU.64 UR8, c[0x3][UR4+0xe8] ;  /* 0x00c01d00040877ac */ /* 0x000ea40008000a00 */
[----:B------:R-:W2:Y:S01]  /*0c40*/  LDS R10, [R9+0xec] ;  /* 0x0000ec00090a7984 */ /* 0x000ea20000000800 */
[----:B-----5:R-:W-:Y:S01]  /*0c50*/  IADD3 R0, PT, PT, R0, 0xf0, RZ ;  /* 0x000000f000007810 */ /* 0x020fe20007ffe0ff */
[----:B------:R-:W-:Y:S01]  /*0c60*/  FFMA R3, R3, UR10, R12 ;  /* 0x0000000a03037c23 */ /* 0x000fe2000800000c */
[----:B------:R-:W5:Y:S01]  /*0c70*/  LDCU UR10, c[0x3][UR4+0xf0] ;  /* 0x00c01e00040a77ac */ /* 0x000f620008000800 */
[----:B------:R-:W5:Y:S01]  /*0c80*/  LDS R12, [R9+0xf0] ;  /* 0x0000f000090c7984 */ /* 0x000f620000000800 */
[----:B------:R-:W-:Y:S01]  /*0c90*/  UIADD3 UR4, UPT, UPT, UR4, 0xf0, URZ ;  /* 0x000000f004047890 */ /* 0x000fe2000fffe0ff */
[----:B0-----:R-:W-:-:S04]  /*0ca0*/  FFMA R4, R4, UR11, R3 ;  /* 0x0000000b04047c23 */ /* 0x001fc80008000003 */
[----:B-1----:R-:W-:-:S04]  /*0cb0*/  FFMA R5, R5, UR12, R4 ;  /* 0x0000000c05057c23 */ /* 0x002fc80008000004 */
[----:B------:R-:W-:-:S04]  /*0cc0*/  FFMA R5, R6, UR13, R5 ;  /* 0x0000000d06057c23 */ /* 0x000fc80008000005 */
[----:B---3--:R-:W-:-:S04]  /*0cd0*/  FFMA R5, R14, UR14, R5 ;  /* 0x0000000e0e057c23 */ /* 0x008fc80008000005 */
[----:B------:R-:W-:-:S04]  /*0ce0*/  FFMA R5, R16, UR15, R5 ;  /* 0x0000000f10057c23 */ /* 0x000fc80008000005 */
[----:B----4-:R-:W-:-:S04]  /*0cf0*/  FFMA R18, R18, UR16, R5 ;  /* 0x0000001012127c23 */ /* 0x010fc80008000005 */
[----:B------:R-:W-:-:S04]  /*0d00*/  FFMA R7, R7, UR17, R18 ;  /* 0x0000001107077c23 */ /* 0x000fc80008000012 */
[----:B--2---:R-:W-:-:S04]  /*0d10*/  FFMA R7, R8, UR8, R7 ;  /* 0x0000000808077c23 */ /* 0x004fc80008000007 */
[----:B------:R-:W-:-:S04]  /*0d20*/  FFMA R7, R10, UR9, R7 ;  /* 0x000000090a077c23 */ /* 0x000fc80008000007 */
[----:B-----5:R-:W-:Y:S01]  /*0d30*/  FFMA R7, R12, UR10, R7 ;  /* 0x0000000a0c077c23 */ /* 0x020fe20008000007 */
[----:B------:R-:W-:Y:S06]  /*0d40*/  BRA.U UP0, `(.L_x_3) ;  /* 0xfffffff5008c7547 */ /* 0x000fec000b83ffff */
[----:B------:R-:W0:Y:S02]  /*0d50*/  LDC.64 R4, c[0x0][0x388] ;  /* 0x0000e200ff047b82 */ /* 0x000e240000000a00 */
[----:B0-----:R-:W-:-:S05]  /*0d60*/  IMAD.WIDE R2, R2, 0x4, R4 ;  /* 0x0000000402027825 */ /* 0x001fca00078e0204 */
[----:B------:R-:W-:Y:S01]  /*0d70*/  STG.E desc[UR6][R2.64], R7 ;  /* 0x0000000702007986 */ /* 0x000fe2000c101906 */
[----:B------:R-:W-:Y:S05]  /*0d80*/  EXIT ;  /* 0x000000000000794d */ /* 0x000fea0003800000 */
.L_x_4:
[----:B------:R-:W-:-:S00]  /*0d90*/  BRA `(.L_x_4) ;  /* 0xfffffffc00fc7947 */ /* 0x000fc0000383ffff */
[----:B------:R-:W-:-:S00]  /*0da0*/  NOP ;  /* 0x0000000000007918 */ /* 0x000fc00000000000 */
        /* <DEDUP_REMOVED lines=13> */
.L_x_5:


//--------------------- .nv.shared._Z15convolutionFullPfS_i --------------------------
	.section	.nv.shared._Z15convolutionFullPfS_i,"aw",@nobits
	.sectionflags	@""
	.align	16
	.zero		1024


//--------------------- .nv.shared.reserved.0     --------------------------
	.section	.nv.shared.reserved.0,"aw",@nobits
	.weak		__nv_reservedSMEM_offset_0_alias
	.size		__nv_reservedSMEM_offset_0_alias, 0, 64
	.other		__nv_reservedSMEM_offset_0_alias,@"STO_CUDA_RESERVED_SHARED STV_DEFAULT"
__nv_reservedSMEM_offset_0_alias:
	.zero		0
	.zero		64


//--------------------- .nv.constant0._Z15convolutionFullPfS_i --------------------------
	.section	.nv.constant0._Z15convolutionFullPfS_i,"a",@progbits
	.sectionflags	@""
	.align	4
.nv.constant0._Z15convolutionFullPfS_i:
	.zero		916


//--------------------- SYMBOLS --------------------------

	.type		.nv.reservedSmem.offset0,@object
	.size		.nv.reservedSmem.offset0,0x4
	.type		.nv.reservedSmem.cap,@object
	.size		.nv.reservedSmem.cap,0x4
